//
// Generated by NVIDIA NVVM Compiler
//
// Compiler Build ID: CL-36424714
// Cuda compilation tools, release 13.0, V13.0.88
// Based on NVVM 20.0.0
//

.version 9.0
.target sm_100
.address_size 64

	// .globl	_Z17hardSigmoidKernelPKfPfmm

.visible .entry _Z17hardSigmoidKernelPKfPfmm(
	.param .u64 .ptr .align 1 _Z17hardSigmoidKernelPKfPfmm_param_0,
	.param .u64 .ptr .align 1 _Z17hardSigmoidKernelPKfPfmm_param_1,
	.param .u64 _Z17hardSigmoidKernelPKfPfmm_param_2,
	.param .u64 _Z17hardSigmoidKernelPKfPfmm_param_3
)
{
	.reg .pred 	%p<7>;
	.reg .b32 	%r<10>;
	.reg .b32 	%f<27>;
	.reg .b64 	%rd<18>;

	ld.param.u64 	%rd4, [_Z17hardSigmoidKernelPKfPfmm_param_0];
	ld.param.u64 	%rd5, [_Z17hardSigmoidKernelPKfPfmm_param_1];
	ld.param.u64 	%rd7, [_Z17hardSigmoidKernelPKfPfmm_param_2];
	ld.param.u64 	%rd6, [_Z17hardSigmoidKernelPKfPfmm_param_3];
	mov.u32 	%r2, %ctaid.y;
	cvt.u64.u32 	%rd1, %r2;
	mov.u32 	%r3, %ctaid.x;
	mov.u32 	%r4, %ntid.x;
	mov.u32 	%r5, %tid.x;
	mad.lo.s32 	%r6, %r3, %r4, %r5;
	shl.b32 	%r7, %r6, 2;
	cvt.u64.u32 	%rd2, %r7;
	setp.le.u64 	%p1, %rd7, %rd1;
	setp.le.u64 	%p2, %rd6, %rd2;
	or.pred  	%p3, %p1, %p2;
	@%p3 bra 	$L__BB0_4;
	cvta.to.global.u64 	%rd8, %rd4;
	mad.lo.s64 	%rd3, %rd6, %rd1, %rd2;
	shl.b64 	%rd9, %rd3, 2;
	add.s64 	%rd10, %rd8, %rd9;
	ld.global.nc.v4.f32 	{%f7, %f8, %f1, %f2}, [%rd10];
	mov.b32 	%r8, %f8;
	mov.b64 	%rd11, {%r9, %r8};
	add.f32 	%f9, %f7, 0f40400000;
	mul.f32 	%f10, %f9, 0f3E2AAAAB;
	max.f32 	%f11, %f10, 0f00000000;
	min.f32 	%f3, %f11, 0f3F800000;
	add.s64 	%rd12, %rd2, 1;
	setp.ge.u64 	%p4, %rd12, %rd6;
	{ .reg .b32 tmp; mov.b64 {tmp, %r1}, %rd11; }
	mov.f32 	%f26, 0f00000000;
	@%p4 bra 	$L__BB0_3;
	mov.b32 	%f12, %r1;
	add.f32 	%f13, %f12, 0f40400000;
	mul.f32 	%f14, %f13, 0f3E2AAAAB;
	max.f32 	%f15, %f14, 0f00000000;
	min.f32 	%f26, %f15, 0f3F800000;
$L__BB0_3:
	add.s64 	%rd13, %rd2, 2;
	setp.lt.u64 	%p5, %rd13, %rd6;
	add.f32 	%f16, %f1, 0f40400000;
	mul.f32 	%f17, %f16, 0f3E2AAAAB;
	max.f32 	%f18, %f17, 0f00000000;
	min.f32 	%f19, %f18, 0f3F800000;
	selp.f32 	%f20, %f19, 0f00000000, %p5;
	add.s64 	%rd14, %rd2, 3;
	setp.lt.u64 	%p6, %rd14, %rd6;
	add.f32 	%f21, %f2, 0f40400000;
	mul.f32 	%f22, %f21, 0f3E2AAAAB;
	max.f32 	%f23, %f22, 0f00000000;
	min.f32 	%f24, %f23, 0f3F800000;
	selp.f32 	%f25, %f24, 0f00000000, %p6;
	cvta.to.global.u64 	%rd15, %rd5;
	add.s64 	%rd17, %rd15, %rd9;
	st.global.v4.f32 	[%rd17], {%f3, %f26, %f20, %f25};
$L__BB0_4:
	ret;

}


// ===== COMPILED SASS (sm_100) =====

	.target	sm_100

	.elftype	@"ET_EXEC"


//--------------------- .note.nv.tkinfo           --------------------------
	.section	.note.nv.tkinfo,"",@"SHT_NOTE"
	.sectionflags	@"SHF_NOTE_NV_TKINFO"
	.tkinfo
        /*0018*/ 	.word	0x00000002
        /*0030*/ 	.string	""
        /*0030*/ 	.string	"ptxas"
        /*0030*/ 	.string	"Cuda compilation tools, release 13.0, V13.0.88"
        /*0030*/ 	.string	"Build cuda_13.0.r13.0/compiler.36424714_0"
        /*0030*/ 	.string	"-arch sm_100 -m 64 "



//--------------------- .note.nv.cuinfo           --------------------------
	.section	.note.nv.cuinfo,"",@"SHT_NOTE"
	.sectionflags	@"SHF_NOTE_NV_CUINFO"
        /*0018*/ 	.short	0x0002
        /*001a*/ 	.short	0x0064
        /*001c*/ 	.short	0x0082
	.zero		2


//--------------------- .nv.info                  --------------------------
	.section	.nv.info,"",@"SHT_CUDA_INFO"
	.align	4


	//----- nvinfo : EIATTR_REGCOUNT
	.align		4
        /*0000*/ 	.byte	0x04, 0x2f
        /*0002*/ 	.short	(.L_1 - .L_0)
	.align		4
.L_0:
        /*0004*/ 	.word	index@(_Z17hardSigmoidKernelPKfPfmm)
        /*0008*/ 	.word	0x0000000f


	//----- nvinfo : EIATTR_FRAME_SIZE
	.align		4
.L_1:
        /*000c*/ 	.byte	0x04, 0x11
        /*000e*/ 	.short	(.L_3 - .L_2)
	.align		4
.L_2:
        /*0010*/ 	.word	index@(_Z17hardSigmoidKernelPKfPfmm)
        /*0014*/ 	.word	0x00000000


	//----- nvinfo : EIATTR_MIN_STACK_SIZE
	.align		4
.L_3:
        /*0018*/ 	.byte	0x04, 0x12
        /*001a*/ 	.short	(.L_5 - .L_4)
	.align		4
.L_4:
        /*001c*/ 	.word	index@(_Z17hardSigmoidKernelPKfPfmm)
        /*0020*/ 	.word	0x00000000
.L_5:


//--------------------- .nv.compat                --------------------------
	.section	.nv.compat,"",@"SHT_CUDA_COMPAT_INFO"
	.align	4
        /*0000*/ 	.byte	0x02, 0x09, 0x00, 0x00, 0x02, 0x02, 0x01, 0x00, 0x02, 0x05, 0x05, 0x00, 0x03, 0x07, 0x01, 0x01
        /*0010*/ 	.byte	0x02, 0x03, 0x00, 0x00, 0x02, 0x06, 0x01, 0x00, 0x04, 0x0b, 0x08, 0x00, 0x09, 0x00, 0x00, 0x00
        /*0020*/ 	.byte	0x00, 0x00, 0x00, 0x00


//--------------------- .nv.info._Z17hardSigmoidKernelPKfPfmm --------------------------
	.section	.nv.info._Z17hardSigmoidKernelPKfPfmm,"",@"SHT_CUDA_INFO"
	.sectionflags	@""
	.align	4


	//----- nvinfo : EIATTR_CUDA_API_VERSION
	.align		4
        /*0000*/ 	.byte	0x04, 0x37
        /*0002*/ 	.short	(.L_7 - .L_6)
.L_6:
        /*0004*/ 	.word	0x00000082


	//----- nvinfo : EIATTR_KPARAM_INFO
	.align		4
.L_7:
        /*0008*/ 	.byte	0x04, 0x17
        /*000a*/ 	.short	(.L_9 - .L_8)
.L_8:
        /*000c*/ 	.word	0x00000000
        /*0010*/ 	.short	0x0003
        /*0012*/ 	.short	0x0018
        /*0014*/ 	.byte	0x00, 0xf0, 0x21, 0x00


	//----- nvinfo : EIATTR_KPARAM_INFO
	.align		4
.L_9:
        /*0018*/ 	.byte	0x04, 0x17
        /*001a*/ 	.short	(.L_11 - .L_10)
.L_10:
        /*001c*/ 	.word	0x00000000
        /*0020*/ 	.short	0x0002
        /*0022*/ 	.short	0x0010
        /*0024*/ 	.byte	0x00, 0xf0, 0x21, 0x00


	//----- nvinfo : EIATTR_KPARAM_INFO
	.align		4
.L_11:
        /*0028*/ 	.byte	0x04, 0x17
        /*002a*/ 	.short	(.L_13 - .L_12)
.L_12:
        /*002c*/ 	.word	0x00000000
        /*0030*/ 	.short	0x0001
        /*0032*/ 	.short	0x0008
        /*0034*/ 	.byte	0x00, 0xf5, 0x21, 0x00


	//----- nvinfo : EIATTR_KPARAM_INFO
	.align		4
.L_13:
        /*0038*/ 	.byte	0x04, 0x17
        /*003a*/ 	.short	(.L_15 - .L_14)
.L_14:
        /*003c*/ 	.word	0x00000000
        /*0040*/ 	.short	0x0000
        /*0042*/ 	.short	0x0000
        /*0044*/ 	.byte	0x00, 0xf5, 0x21, 0x00


	//----- nvinfo : EIATTR_SPARSE_MMA_MASK
	.align		4
.L_15:
        /*0048*/ 	.byte	0x03, 0x50
        /*004a*/ 	.short	0x0000


	//----- nvinfo : EIATTR_MAXREG_COUNT
	.align		4
        /*004c*/ 	.byte	0x03, 0x1b
        /*004e*/ 	.short	0x00ff


	//----- nvinfo : EIATTR_MERCURY_ISA_VERSION
	.align		4
        /*0050*/ 	.byte	0x03, 0x5f
        /*0052*/ 	.short	0x0101


	//----- nvinfo : EIATTR_VRC_CTA_INIT_COUNT
	.align		4
        /*0054*/ 	.byte	0x02, 0x4a
	.zero		1
	.zero		1


	//----- nvinfo : EIATTR_EXIT_INSTR_OFFSETS
	.align		4
        /*0058*/ 	.byte	0x04, 0x1c
        /*005a*/ 	.short	(.L_17 - .L_16)


	//   ....[0]....
.L_16:
        /*005c*/ 	.word	0x000000d0


	//   ....[1]....
        /*0060*/ 	.word	0x00000330


	//----- nvinfo : EIATTR_CBANK_PARAM_SIZE
	.align		4
.L_17:
        /*0064*/ 	.byte	0x03, 0x19
        /*0066*/ 	.short	0x0020


	//----- nvinfo : EIATTR_PARAM_CBANK
	.align		4
        /*0068*/ 	.byte	0x04, 0x0a
        /*006a*/ 	.short	(.L_19 - .L_18)
	.align		4
.L_18:
        /*006c*/ 	.word	index@(.nv.constant0._Z17hardSigmoidKernelPKfPfmm)
        /*0070*/ 	.short	0x0380
        /*0072*/ 	.short	0x0020


	//----- nvinfo : EIATTR_SW_WAR
	.align		4
.L_19:
        /*0074*/ 	.byte	0x04, 0x36
        /*0076*/ 	.short	(.L_21 - .L_20)
.L_20:
        /*0078*/ 	.word	0x00000008
.L_21:


//--------------------- .nv.callgraph             --------------------------
	.section	.nv.callgraph,"",@"SHT_CUDA_CALLGRAPH"
	.align	4
	.sectionentsize	8
	.align		4
        /*0000*/ 	.word	0x00000000
	.align		4
        /*0004*/ 	.word	0xffffffff
	.align		4
        /*0008*/ 	.word	0x00000000
	.align		4
        /*000c*/ 	.word	0xfffffffe
	.align		4
        /*0010*/ 	.word	0x00000000
	.align		4
        /*0014*/ 	.word	0xfffffffd
	.align		4
        /*0018*/ 	.word	0x00000000
	.align		4
        /*001c*/ 	.word	0xfffffffc


//--------------------- .text._Z17hardSigmoidKernelPKfPfmm --------------------------
	.section	.text._Z17hardSigmoidKernelPKfPfmm,"ax",@progbits
	.align	128
        .global         _Z17hardSigmoidKernelPKfPfmm
        .type           _Z17hardSigmoidKernelPKfPfmm,@function
        .size           _Z17hardSigmoidKernelPKfPfmm,(.L_x_1 - _Z17hardSigmoidKernelPKfPfmm)
        .other          _Z17hardSigmoidKernelPKfPfmm,@"STO_CUDA_ENTRY STV_DEFAULT"
_Z17hardSigmoidKernelPKfPfmm:
.text._Z17hardSigmoidKernelPKfPfmm:
[----:B------:R-:W-:Y:S01]  /*0000*/  LDC R1, c[0x0][0x37c] ;  /* 0x0000df00ff017b82 */ /* 0x000fe20000000800 */
[----:B------:R-:W0:Y:S07]  /*0010*/  S2R R5, SR_TID.X ;  /* 0x0000000000057919 */ /* 0x000e2e0000002100 */
[----:B------:R-:W0:Y:S08]  /*0020*/  S2UR UR4, SR_CTAID.X ;  /* 0x00000000000479c3 */ /* 0x000e300000002500 */
[----:B------:R-:W0:Y:S08]  /*0030*/  LDC R8, c[0x0][0x360] ;  /* 0x0000d800ff087b82 */ /* 0x000e300000000800 */
[----:B------:R-:W1:Y:S08]  /*0040*/  LDC.64 R2, c[0x0][0x398] ;  /* 0x0000e600ff027b82 */ /* 0x000e700000000a00 */
[----:B------:R-:W2:Y:S08]  /*0050*/  S2UR UR6, SR_CTAID.Y ;  /* 0x00000000000679c3 */ /* 0x000eb00000002600 */
[----:B------:R-:W2:Y:S01]  /*0060*/  LDC.64 R6, c[0x0][0x390] ;  /* 0x0000e400ff067b82 */ /* 0x000ea20000000a00 */
[----:B0-----:R-:W-:-:S04]  /*0070*/  IMAD R8, R8, UR4, R5 ;  /* 0x0000000408087c24 */ /* 0x001fc8000f8e0205 */
[----:B------:R-:W-:-:S05]  /*0080*/  IMAD.SHL.U32 R8, R8, 0x4, RZ ;  /* 0x0000000408087824 */ /* 0x000fca00078e00ff */
[----:B-1----:R-:W-:-:S04]  /*0090*/  ISETP.GE.U32.AND P0, PT, R8, R2, PT ;  /* 0x000000020800720c */ /* 0x002fc80003f06070 */
[----:B------:R-:W-:Y:S02]  /*00a0*/  ISETP.GE.U32.AND.EX P0, PT, RZ, R3, PT, P0 ;  /* 0x00000003ff00720c */ /* 0x000fe40003f06100 */
[----:B--2---:R-:W-:-:S04]  /*00b0*/  ISETP.LE.U32.AND P1, PT, R6, UR6, PT ;  /* 0x0000000606007c0c */ /* 0x004fc8000bf23070 */
[----:B------:R-:W-:-:S13]  /*00c0*/  ISETP.GE.U32.OR.EX P0, PT, RZ, R7, P0, P1 ;  /* 0x00000007ff00720c */ /* 0x000fda0000706510 */
[----:B------:R-:W-:Y:S05]  /*00d0*/  @P0 EXIT ;  /* 0x000000000000094d */ /* 0x000fea0003800000 */
[----:B------:R-:W0:Y:S01]  /*00e0*/  LDCU.64 UR8, c[0x0][0x380] ;  /* 0x00007000ff0877ac */ /* 0x000e220008000a00 */
[----:B------:R-:W-:Y:S01]  /*00f0*/  IMAD.MOV.U32 R9, RZ, RZ, RZ ;  /* 0x000000ffff097224 */ /* 0x000fe200078e00ff */
[----:B------:R-:W1:Y:S01]  /*0100*/  LDCU.64 UR4, c[0x0][0x358] ;  /* 0x00006b00ff0477ac */ /* 0x000e620008000a00 */
[----:B------:R-:W-:-:S04]  /*0110*/  IMAD.WIDE.U32 R4, R2, UR6, R8 ;  /* 0x0000000602047c25 */ /* 0x000fc8000f8e0008 */
[----:B------:R-:W-:Y:S02]  /*0120*/  IMAD R5, R3, UR6, R5 ;  /* 0x0000000603057c24 */ /* 0x000fe4000f8e0205 */
[----:B------:R-:W-:-:S03]  /*0130*/  IMAD.SHL.U32 R10, R4, 0x4, RZ ;  /* 0x00000004040a7824 */ /* 0x000fc600078e00ff */
[----:B------:R-:W-:Y:S02]  /*0140*/  SHF.L.U64.HI R12, R4, 0x2, R5 ;  /* 0x00000002040c7819 */ /* 0x000fe40000010205 */
[----:B0-----:R-:W-:-:S04]  /*0150*/  IADD3 R4, P0, PT, R10, UR8, RZ ;  /* 0x000000080a047c10 */ /* 0x001fc8000ff1e0ff */
[----:B------:R-:W-:Y:S01]  /*0160*/  IADD3.X R5, PT, PT, R12, UR9, RZ, P0, !PT ;  /* 0x000000090c057c10 */ /* 0x000fe200087fe4ff */
[----:B------:R-:W0:Y:S05]  /*0170*/  LDCU.64 UR8, c[0x0][0x388] ;  /* 0x00007100ff0877ac */ /* 0x000e2a0008000a00 */
[----:B-1----:R-:W2:Y:S01]  /*0180*/  LDG.E.128.CONSTANT R4, desc[UR4][R4.64] ;  /* 0x0000000404047981 */ /* 0x002ea2000c1e9d00 */
[C---:B------:R-:W-:Y:S02]  /*0190*/  IADD3 R9, P1, PT, R8.reuse, 0x1, RZ ;  /* 0x0000000108097810 */ /* 0x040fe40007f3e0ff */
[C---:B------:R-:W-:Y:S02]  /*01a0*/  IADD3 R11, P2, PT, R8.reuse, 0x2, RZ ;  /* 0x00000002080b7810 */ /* 0x040fe40007f5e0ff */
[----:B------:R-:W-:Y:S01]  /*01b0*/  ISETP.GE.U32.AND P0, PT, R9, R2, PT ;  /* 0x000000020900720c */ /* 0x000fe20003f06070 */
[----:B------:R-:W-:Y:S01]  /*01c0*/  IMAD.X R0, RZ, RZ, RZ, P1 ;  /* 0x000000ffff007224 */ /* 0x000fe200008e06ff */
[----:B------:R-:W-:-:S02]  /*01d0*/  IADD3 R9, P3, PT, R8, 0x3, RZ ;  /* 0x0000000308097810 */ /* 0x000fc40007f7e0ff */
[-C--:B------:R-:W-:Y:S02]  /*01e0*/  ISETP.GE.U32.AND P4, PT, R11, R2.reuse, PT ;  /* 0x000000020b00720c */ /* 0x080fe40003f86070 */
[-C--:B------:R-:W-:Y:S01]  /*01f0*/  ISETP.GE.U32.AND.EX P0, PT, R0, R3.reuse, PT, P0 ;  /* 0x000000030000720c */ /* 0x080fe20003f06100 */
[----:B------:R-:W-:Y:S01]  /*0200*/  IMAD.X R0, RZ, RZ, RZ, P3 ;  /* 0x000000ffff007224 */ /* 0x000fe200018e06ff */
[----:B------:R-:W-:Y:S01]  /*0210*/  ISETP.GE.U32.AND P1, PT, R9, R2, PT ;  /* 0x000000020900720c */ /* 0x000fe20003f26070 */
[----:B------:R-:W-:Y:S02]  /*0220*/  IMAD.X R2, RZ, RZ, RZ, P2 ;  /* 0x000000ffff027224 */ /* 0x000fe400010e06ff */
[----:B------:R-:W-:Y:S01]  /*0230*/  IMAD.MOV.U32 R9, RZ, RZ, RZ ;  /* 0x000000ffff097224 */ /* 0x000fe200078e00ff */
[-C--:B------:R-:W-:Y:S02]  /*0240*/  ISETP.GE.U32.AND.EX P1, PT, R0, R3.reuse, PT, P1 ;  /* 0x000000030000720c */ /* 0x080fe40003f26110 */
[----:B------:R-:W-:-:S02]  /*0250*/  ISETP.GE.U32.AND.EX P2, PT, R2, R3, PT, P4 ;  /* 0x000000030200720c */ /* 0x000fc40003f46140 */
[----:B0-----:R-:W-:-:S04]  /*0260*/  IADD3 R2, P3, PT, R10, UR8, RZ ;  /* 0x000000080a027c10 */ /* 0x001fc8000ff7e0ff */
[----:B------:R-:W-:Y:S01]  /*0270*/  IADD3.X R3, PT, PT, R12, UR9, RZ, P3, !PT ;  /* 0x000000090c037c10 */ /* 0x000fe20009ffe4ff */
[----:B--2---:R-:W-:Y:S01]  /*0280*/  FADD R6, R6, 3 ;  /* 0x4040000006067421 */ /* 0x004fe20000000000 */
[----:B------:R-:W-:Y:S01]  /*0290*/  FADD R7, R7, 3 ;  /* 0x4040000007077421 */ /* 0x000fe20000000000 */
[----:B------:R-:W-:Y:S01]  /*02a0*/  @!P0 FADD R5, R5, 3 ;  /* 0x4040000005058421 */ /* 0x000fe20000000000 */
[----:B------:R-:W-:Y:S01]  /*02b0*/  FADD R4, R4, 3 ;  /* 0x4040000004047421 */ /* 0x000fe20000000000 */
[----:B------:R-:W-:Y:S01]  /*02c0*/  FMUL.SAT R6, R6, 0.16666667163372039795 ;  /* 0x3e2aaaab06067820 */ /* 0x000fe20000402000 */
[----:B------:R-:W-:Y:S01]  /*02d0*/  FMUL.SAT R7, R7, 0.16666667163372039795 ;  /* 0x3e2aaaab07077820 */ /* 0x000fe20000402000 */
[----:B------:R-:W-:Y:S01]  /*02e0*/  @!P0 FMUL.SAT R9, R5, 0.16666667163372039795 ;  /* 0x3e2aaaab05098820 */ /* 0x000fe20000402000 */
[----:B------:R-:W-:Y:S02]  /*02f0*/  FMUL.SAT R8, R4, 0.16666667163372039795 ;  /* 0x3e2aaaab04087820 */ /* 0x000fe40000402000 */
[----:B------:R-:W-:-:S02]  /*0300*/  FSEL R10, R6, RZ, !P2 ;  /* 0x000000ff060a7208 */ /* 0x000fc40005000000 */
[----:B------:R-:W-:-:S05]  /*0310*/  FSEL R11, R7, RZ, !P1 ;  /* 0x000000ff070b7208 */ /* 0x000fca0004800000 */
[----:B------:R-:W-:Y:S01]  /*0320*/  STG.E.128 desc[UR4][R2.64], R8 ;  /* 0x0000000802007986 */ /* 0x000fe2000c101d04 */
[----:B------:R-:W-:Y:S05]  /*0330*/  EXIT ;  /* 0x000000000000794d */ /* 0x000fea0003800000 */
.L_x_0:
[----:B------:R-:W-:-:S00]  /*0340*/  BRA `(.L_x_0) ;  /* 0xfffffffc00fc7947 */ /* 0x000fc0000383ffff */
[----:B------:R-:W-:-:S00]  /*0350*/  NOP ;  /* 0x0000000000007918 */ /* 0x000fc00000000000 */
        /* <DEDUP_REMOVED lines=10> */
.L_x_1:


//--------------------- .nv.shared.reserved.0     --------------------------
	.section	.nv.shared.reserved.0,"aw",@nobits
	.weak		__nv_reservedSMEM_offset_0_alias
	.size		__nv_reservedSMEM_offset_0_alias, 0, 64
	.other		__nv_reservedSMEM_offset_0_alias,@"STO_CUDA_RESERVED_SHARED STV_DEFAULT"
__nv_reservedSMEM_offset_0_alias:
	.zero		0
	.zero		64


//--------------------- .nv.constant0._Z17hardSigmoidKernelPKfPfmm --------------------------
	.section	.nv.constant0._Z17hardSigmoidKernelPKfPfmm,"a",@progbits
	.sectionflags	@""
	.align	4
.nv.constant0._Z17hardSigmoidKernelPKfPfmm:
	.zero		928


//--------------------- SYMBOLS --------------------------

	.type		.nv.reservedSmem.offset0,@object
	.size		.nv.reservedSmem.offset0,0x4
